	.headerflags	@"EF_CUDA_TEXMODE_UNIFIED EF_CUDA_64BIT_ADDRESS EF_CUDA_ACCELERATORS EF_CUDA_SM90 EF_CUDA_VIRTUAL_SM(EF_CUDA_SM90)"
	.elftype	@"ET_EXEC"


//--------------------- .nv.info                  --------------------------
	.section	.nv.info,"",@"SHT_CUDA_INFO"
	.align	4


	//----- nvinfo : EIATTR_REGCOUNT
	.align		4
        /*0000*/ 	.byte	0x04, 0x2f
        /*0002*/ 	.short	(.L_1 - .L_0)
	.align		4
.L_0:
        /*0004*/ 	.word	index@(triton_red_fused__to_copy_add_div_mul_pow_sum_10)
        /*0008*/ 	.word	0x00000020


	//----- nvinfo : EIATTR_MIN_STACK_SIZE
	.align		4
.L_1:
        /*000c*/ 	.byte	0x04, 0x12
        /*000e*/ 	.short	(.L_3 - .L_2)
	.align		4
.L_2:
        /*0010*/ 	.word	index@(triton_red_fused__to_copy_add_div_mul_pow_sum_10)
        /*0014*/ 	.word	0x00000000


	//----- nvinfo : EIATTR_FRAME_SIZE
	.align		4
.L_3:
        /*0018*/ 	.byte	0x04, 0x11
        /*001a*/ 	.short	(.L_5 - .L_4)
	.align		4
.L_4:
        /*001c*/ 	.word	index@(triton_red_fused__to_copy_add_div_mul_pow_sum_10)
        /*0020*/ 	.word	0x00000000


	//----- nvinfo : EIATTR_MIN_STACK_SIZE
	.align		4
.L_5:
        /*0024*/ 	.byte	0x04, 0x12
        /*0026*/ 	.short	(.L_7 - .L_6)
	.align		4
.L_6:
        /*0028*/ 	.word	index@(triton_red_fused__to_copy_add_div_mul_pow_sum_10)
        /*002c*/ 	.word	0x00000000
.L_7:


//--------------------- .nv.info.triton_red_fused__to_copy_add_div_mul_pow_sum_10 --------------------------
	.section	.nv.info.triton_red_fused__to_copy_add_div_mul_pow_sum_10,"",@"SHT_CUDA_INFO"
	.sectionflags	@""
	.align	4


	//----- nvinfo : EIATTR_CUDA_API_VERSION
	.align		4
        /*0000*/ 	.byte	0x04, 0x37
        /*0002*/ 	.short	(.L_9 - .L_8)
.L_8:
        /*0004*/ 	.word	0x0000007c


	//----- nvinfo : EIATTR_KPARAM_INFO
	.align		4
.L_9:
        /*0008*/ 	.byte	0x04, 0x17
        /*000a*/ 	.short	(.L_11 - .L_10)
.L_10:
        /*000c*/ 	.word	0x00000000
        /*0010*/ 	.short	0x0009
        /*0012*/ 	.short	0x0040
        /*0014*/ 	.byte	0x00, 0xf4, 0x21, 0x00


	//----- nvinfo : EIATTR_KPARAM_INFO
	.align		4
.L_11:
        /*0018*/ 	.byte	0x04, 0x17
        /*001a*/ 	.short	(.L_13 - .L_12)
.L_12:
        /*001c*/ 	.word	0x00000000
        /*0020*/ 	.short	0x0008
        /*0022*/ 	.short	0x003c
        /*0024*/ 	.byte	0x00, 0xf0, 0x11, 0x00


	//----- nvinfo : EIATTR_KPARAM_INFO
	.align		4
.L_13:
        /*0028*/ 	.byte	0x04, 0x17
        /*002a*/ 	.short	(.L_15 - .L_14)
.L_14:
        /*002c*/ 	.word	0x00000000
        /*0030*/ 	.short	0x0007
        /*0032*/ 	.short	0x0038
        /*0034*/ 	.byte	0x00, 0xf0, 0x11, 0x00


	//----- nvinfo : EIATTR_KPARAM_INFO
	.align		4
.L_15:
        /*0038*/ 	.byte	0x04, 0x17
        /*003a*/ 	.short	(.L_17 - .L_16)
.L_16:
        /*003c*/ 	.word	0x00000000
        /*0040*/ 	.short	0x0006
        /*0042*/ 	.short	0x0030
        /*0044*/ 	.byte	0x00, 0xf4, 0x21, 0x00


	//----- nvinfo : EIATTR_KPARAM_INFO
	.align		4
.L_17:
        /*0048*/ 	.byte	0x04, 0x17
        /*004a*/ 	.short	(.L_19 - .L_18)
.L_18:
        /*004c*/ 	.word	0x00000000
        /*0050*/ 	.short	0x0005
        /*0052*/ 	.short	0x0028
        /*0054*/ 	.byte	0x00, 0xf4, 0x21, 0x00


	//----- nvinfo : EIATTR_KPARAM_INFO
	.align		4
.L_19:
        /*0058*/ 	.byte	0x04, 0x17
        /*005a*/ 	.short	(.L_21 - .L_20)
.L_20:
        /*005c*/ 	.word	0x00000000
        /*0060*/ 	.short	0x0004
        /*0062*/ 	.short	0x0020
        /*0064*/ 	.byte	0x00, 0xf4, 0x21, 0x00


	//----- nvinfo : EIATTR_KPARAM_INFO
	.align		4
.L_21:
        /*0068*/ 	.byte	0x04, 0x17
        /*006a*/ 	.short	(.L_23 - .L_22)
.L_22:
        /*006c*/ 	.word	0x00000000
        /*0070*/ 	.short	0x0003
        /*0072*/ 	.short	0x0018
        /*0074*/ 	.byte	0x00, 0xf4, 0x21, 0x00


	//----- nvinfo : EIATTR_KPARAM_INFO
	.align		4
.L_23:
        /*0078*/ 	.byte	0x04, 0x17
        /*007a*/ 	.short	(.L_25 - .L_24)
.L_24:
        /*007c*/ 	.word	0x00000000
        /*0080*/ 	.short	0x0002
        /*0082*/ 	.short	0x0010
        /*0084*/ 	.byte	0x00, 0xf4, 0x21, 0x00


	//----- nvinfo : EIATTR_KPARAM_INFO
	.align		4
.L_25:
        /*0088*/ 	.byte	0x04, 0x17
        /*008a*/ 	.short	(.L_27 - .L_26)
.L_26:
        /*008c*/ 	.word	0x00000000
        /*0090*/ 	.short	0x0001
        /*0092*/ 	.short	0x0008
        /*0094*/ 	.byte	0x00, 0xf4, 0x21, 0x00


	//----- nvinfo : EIATTR_KPARAM_INFO
	.align		4
.L_27:
        /*0098*/ 	.byte	0x04, 0x17
        /*009a*/ 	.short	(.L_29 - .L_28)
.L_28:
        /*009c*/ 	.word	0x00000000
        /*00a0*/ 	.short	0x0000
        /*00a2*/ 	.short	0x0000
        /*00a4*/ 	.byte	0x00, 0xf4, 0x21, 0x00


	//----- nvinfo : EIATTR_SPARSE_MMA_MASK
	.align		4
.L_29:
        /*00a8*/ 	.byte	0x03, 0x50
        /*00aa*/ 	.short	0x0000


	//----- nvinfo : EIATTR_MAXREG_COUNT
	.align		4
        /*00ac*/ 	.byte	0x03, 0x1b
        /*00ae*/ 	.short	0x00ff


	//----- nvinfo : EIATTR_COOP_GROUP_MASK_REGIDS
	.align		4
        /*00b0*/ 	.byte	0x04, 0x29
        /*00b2*/ 	.short	(.L_31 - .L_30)


	//   ....[0]....
.L_30:
        /*00b4*/ 	.word	0xffffffff


	//   ....[1]....
        /*00b8*/ 	.word	0xffffffff


	//----- nvinfo : EIATTR_COOP_GROUP_INSTR_OFFSETS
	.align		4
.L_31:
        /*00bc*/ 	.byte	0x04, 0x28
        /*00be*/ 	.short	(.L_33 - .L_32)


	//   ....[0]....
.L_32:
        /*00c0*/ 	.word	0x00001130


	//   ....[1]....
        /*00c4*/ 	.word	0x000011e0


	//----- nvinfo : EIATTR_EXIT_INSTR_OFFSETS
	.align		4
.L_33:
        /*00c8*/ 	.byte	0x04, 0x1c
        /*00ca*/ 	.short	(.L_35 - .L_34)


	//   ....[0]....
.L_34:
        /*00cc*/ 	.word	0x00001530


	//----- nvinfo : EIATTR_REQNTID
	.align		4
.L_35:
        /*00d0*/ 	.byte	0x04, 0x10
        /*00d2*/ 	.short	(.L_37 - .L_36)
.L_36:
        /*00d4*/ 	.word	0x00000100
        /*00d8*/ 	.word	0x00000001
        /*00dc*/ 	.word	0x00000001


	//----- nvinfo : EIATTR_CRS_STACK_SIZE
	.align		4
.L_37:
        /*00e0*/ 	.byte	0x04, 0x1e
        /*00e2*/ 	.short	(.L_39 - .L_38)
.L_38:
        /*00e4*/ 	.word	0x00000000


	//----- nvinfo : EIATTR_CBANK_PARAM_SIZE
	.align		4
.L_39:
        /*00e8*/ 	.byte	0x03, 0x19
        /*00ea*/ 	.short	0x0048


	//----- nvinfo : EIATTR_PARAM_CBANK
	.align		4
        /*00ec*/ 	.byte	0x04, 0x0a
        /*00ee*/ 	.short	(.L_41 - .L_40)
	.align		4
.L_40:
        /*00f0*/ 	.word	index@(.nv.constant0.triton_red_fused__to_copy_add_div_mul_pow_sum_10)
        /*00f4*/ 	.short	0x0210
        /*00f6*/ 	.short	0x0048


	//----- nvinfo : EIATTR_SW_WAR
	.align		4
.L_41:
        /*00f8*/ 	.byte	0x04, 0x36
        /*00fa*/ 	.short	(.L_43 - .L_42)
.L_42:
        /*00fc*/ 	.word	0x00000008
.L_43:


//--------------------- .nv.callgraph             --------------------------
	.section	.nv.callgraph,"",@"SHT_CUDA_CALLGRAPH"
	.align	4
	.sectionentsize	8
	.align		4
        /*0000*/ 	.word	0x00000000
	.align		4
        /*0004*/ 	.word	0xffffffff
	.align		4
        /*0008*/ 	.word	0x00000000
	.align		4
        /*000c*/ 	.word	0xfffffffe
	.align		4
        /*0010*/ 	.word	0x00000000
	.align		4
        /*0014*/ 	.word	0xfffffffd
	.align		4
        /*0018*/ 	.word	0x00000000
	.align		4
        /*001c*/ 	.word	0xfffffffc


//--------------------- .text.triton_red_fused__to_copy_add_div_mul_pow_sum_10 --------------------------
	.section	.text.triton_red_fused__to_copy_add_div_mul_pow_sum_10,"ax",@progbits
	.align	128
        .global         triton_red_fused__to_copy_add_div_mul_pow_sum_10
        .type           triton_red_fused__to_copy_add_div_mul_pow_sum_10,@function
        .size           triton_red_fused__to_copy_add_div_mul_pow_sum_10,(.L_x_5 - triton_red_fused__to_copy_add_div_mul_pow_sum_10)
        .other          triton_red_fused__to_copy_add_div_mul_pow_sum_10,@"STO_CUDA_ENTRY STV_DEFAULT"
triton_red_fused__to_copy_add_div_mul_pow_sum_10:
.text.triton_red_fused__to_copy_add_div_mul_pow_sum_10:
[----:B------:R-:W0:Y:S02]  /*0000*/  LDC R1, c[0x0][0x28] ;  /* 0x00000a00ff017b82 */ /* 0x000e240000000800 */
[----:B------:R-:W1:Y:S01]  /*0010*/  S2R R0, SR_TID.X ;  /* 0x0000000000007919 */ /* 0x000e620000002100 */
[----:B------:R-:W2:Y:S01]  /*0020*/  S2UR UR4, SR_CTAID.X ;  /* 0x00000000000479c3 */ /* 0x000ea20000002500 */
[----:B------:R-:W-:Y:S01]  /*0030*/  ULDC UR6, c[0x0][0x248] ;  /* 0x0000920000067ab9 */ /* 0x000fe20000000800 */
[----:B------:R-:W-:Y:S01]  /*0040*/  BSSY B0, `(.L_x_0) ;  /* 0x000010c000007945 */ /* 0x000fe20003800000 */
[----:B--2---:R-:W-:Y:S01]  /*0050*/  USHF.L.U32 UR4, UR4, 0x2, URZ ;  /* 0x0000000204047899 */ /* 0x004fe2000800063f */
[----:B-1----:R-:W-:Y:S02]  /*0060*/  SHF.R.U32.HI R2, RZ, 0x2, R0 ;  /* 0x00000002ff027819 */ /* 0x002fe40000011600 */
[----:B------:R-:W-:Y:S02]  /*0070*/  LOP3.LUT R5, R0, 0x3, RZ, 0xc0, !PT ;  /* 0x0000000300057812 */ /* 0x000fe400078ec0ff */
[----:B------:R-:W-:Y:S02]  /*0080*/  SGXT.U32 R2, R2, 0x2 ;  /* 0x000000020202781a */ /* 0x000fe40000000000 */
[----:B------:R-:W-:-:S02]  /*0090*/  SHF.L.U32 R3, R5, 0x1, RZ ;  /* 0x0000000105037819 */ /* 0x000fc400000006ff */
[----:B------:R-:W-:Y:S01]  /*00a0*/  LOP3.LUT R2, R2, UR4, RZ, 0xfc, !PT ;  /* 0x0000000402027c12 */ /* 0x000fe2000f8efcff */
[----:B------:R-:W-:-:S03]  /*00b0*/  ULDC.64 UR4, c[0x0][0x208] ;  /* 0x0000820000047ab9 */ /* 0x000fc60000000a00 */
[C---:B------:R-:W-:Y:S02]  /*00c0*/  ISETP.GE.AND P1, PT, R2.reuse, UR6, PT ;  /* 0x0000000602007c0c */ /* 0x040fe4000bf26270 */
[----:B------:R-:W-:-:S11]  /*00d0*/  LEA R4, R2, R5, 0xc ;  /* 0x0000000502047211 */ /* 0x000fd600078e60ff */
[----:B------:R-:W-:Y:S01]  /*00e0*/  @P1 MOV R5, RZ ;  /* 0x000000ff00051202 */ /* 0x000fe20000000f00 */
[----:B------:R-:W-:Y:S06]  /*00f0*/  @P1 BRA `(.L_x_1) ;  /* 0x0000001000001947 */ /* 0x000fec0003800000 */
[----:B------:R-:W1:Y:S01]  /*0100*/  LDC.64 R8, c[0x0][0x218] ;  /* 0x00008600ff087b82 */ /* 0x000e620000000a00 */
[----:B------:R-:W-:-:S07]  /*0110*/  ULDC.64 UR8, c[0x0][0x230] ;  /* 0x00008c0000087ab9 */ /* 0x000fce0000000a00 */
[----:B------:R-:W2:Y:S08]  /*0120*/  LDC.64 R10, c[0x0][0x220] ;  /* 0x00008800ff0a7b82 */ /* 0x000eb00000000a00 */
[----:B------:R-:W3:Y:S08]  /*0130*/  LDC.64 R12, c[0x0][0x228] ;  /* 0x00008a00ff0c7b82 */ /* 0x000ef00000000a00 */
[----:B------:R-:W4:Y:S01]  /*0140*/  LDC.64 R14, c[0x0][0x238] ;  /* 0x00008e00ff0e7b82 */ /* 0x000f220000000a00 */
[----:B-1----:R-:W-:Y:S01]  /*0150*/  IMAD.WIDE R6, R4, 0x2, R8 ;  /* 0x0000000204067825 */ /* 0x002fe200078e0208 */
[----:B------:R-:W-:-:S05]  /*0160*/  IADD3 R16, P0, R3, UR8, RZ ;  /* 0x0000000803107c10 */ /* 0x000fca000ff1e0ff */
[----:B------:R-:W5:Y:S01]  /*0170*/  LDG.E.EL.U16 R6, desc[UR4][R6.64] ;  /* 0x0000000406067981 */ /* 0x000f62000c2e1500 */
[----:B--2---:R-:W-:Y:S01]  /*0180*/  IMAD.WIDE R18, R4, 0x2, R10 ;  /* 0x0000000204127825 */ /* 0x004fe200078e020a */
[----:B------:R-:W-:-:S05]  /*0190*/  IADD3.X R17, RZ, UR9, RZ, P0, !PT ;  /* 0x00000009ff117c10 */ /* 0x000fca00087fe4ff */
[----:B------:R-:W2:Y:S01]  /*01a0*/  LDG.E.EL.U16 R18, desc[UR4][R18.64] ;  /* 0x0000000412127981 */ /* 0x000ea2000c2e1500 */
[----:B---3--:R-:W-:-:S03]  /*01b0*/  IMAD.WIDE R20, R4, 0x2, R12 ;  /* 0x0000000204147825 */ /* 0x008fc600078e020c */
[----:B------:R-:W3:Y:S04]  /*01c0*/  LDG.E.EL.U16 R23, desc[UR4][R16.64] ;  /* 0x0000000410177981 */ /* 0x000ee8000c2e1500 */
[----:B------:R-:W3:Y:S01]  /*01d0*/  LDG.E.EL.U16 R20, desc[UR4][R20.64] ;  /* 0x0000000414147981 */ /* 0x000ee2000c2e1500 */
[----:B----4-:R-:W-:-:S06]  /*01e0*/  IMAD.WIDE R24, R4, 0x2, R14 ;  /* 0x0000000204187825 */ /* 0x010fcc00078e020e */
[----:B------:R-:W4:Y:S01]  /*01f0*/  LDG.E.EL.U16 R24, desc[UR4][R24.64] ;  /* 0x0000000418187981 */ /* 0x000f22000c2e1500 */
[----:B-----5:R-:W-:Y:S02]  /*0200*/  HADD2.F32 R5, -RZ, R6.H0_H0 ;  /* 0x20000006ff057230 */ /* 0x020fe40000004100 */
[----:B--2---:R-:W-:-:S05]  /*0210*/  HADD2.F32 R22, -RZ, R18.H0_H0 ;  /* 0x20000012ff167230 */ /* 0x004fca0000004100 */
[----:B------:R-:W-:Y:S01]  /*0220*/  FADD R5, R5, R22 ;  /* 0x0000001605057221 */ /* 0x000fe20000000000 */
[----:B---3--:R-:W-:Y:S02]  /*0230*/  HADD2.F32 R6, -RZ, R20.H0_H0 ;  /* 0x20000014ff067230 */ /* 0x008fe40000004100 */
[----:B------:R-:W-:-:S03]  /*0240*/  HADD2.F32 R23, -RZ, R23.H0_H0 ;  /* 0x20000017ff177230 */ /* 0x000fc60000004100 */
[----:B------:R-:W-:Y:S01]  /*0250*/  FADD R6, R6, R5 ;  /* 0x0000000506067221 */ /* 0x000fe20000000000 */
[----:B------:R-:W-:Y:S01]  /*0260*/  IADD3 R22, P0, R16, 0x8, RZ ;  /* 0x0000000810167810 */ /* 0x000fe20007f1e0ff */
[----:B----4-:R-:W-:Y:S02]  /*0270*/  HADD2.F32 R5, -RZ, R24.H0_H0 ;  /* 0x20000018ff057230 */ /* 0x010fe40000004100 */
[----:B------:R-:W-:Y:S01]  /*0280*/  FMUL R6, R23, R6 ;  /* 0x0000000617067220 */ /* 0x000fe20000400000 */
[----:B------:R-:W-:-:S03]  /*0290*/  IADD3.X R27, RZ, R17, RZ, P0, !PT ;  /* 0x00000011ff1b7210 */ /* 0x000fc600007fe4ff */
[----:B------:R-:W-:Y:S01]  /*02a0*/  FFMA R5, R5, R6, RZ ;  /* 0x0000000605057223 */ /* 0x000fe200000000ff */
[----:B------:R-:W-:-:S07]  /*02b0*/  CS2R R6, SRZ ;  /* 0x0000000000067805 */ /* 0x000fce000001ff00 */
.L_x_2:
[----:B------:R-:W-:-:S04]  /*02c0*/  IADD3 R25, R7, 0x4, RZ ;  /* 0x0000000407197810 */ /* 0x000fc80007ffe0ff */
[----:B------:R-:W-:-:S05]  /*02d0*/  LOP3.LUT R25, R4, R25, RZ, 0xfc, !PT ;  /* 0x0000001904197212 */ /* 0x000fca00078efcff */
[----:B------:R-:W-:-:S04]  /*02e0*/  IMAD.WIDE R18, R25, 0x2, R8 ;  /* 0x0000000219127825 */ /* 0x000fc800078e0208 */
[C---:B------:R-:W-:Y:S02]  /*02f0*/  IMAD.WIDE R16, R25.reuse, 0x2, R10 ;  /* 0x0000000219107825 */ /* 0x040fe400078e020a */
[----:B------:R-:W2:Y:S02]  /*0300*/  LDG.E.EL.U16 R18, desc[UR4][R18.64] ;  /* 0x0000000412127981 */ /* 0x000ea4000c2e1500 */
[----:B------:R-:W-:Y:S02]  /*0310*/  IMAD.WIDE R20, R25, 0x2, R12 ;  /* 0x0000000219147825 */ /* 0x000fe400078e020c */
[----:B------:R1:W3:Y:S04]  /*0320*/  LDG.E.EL.U16 R28, desc[UR4][R16.64] ;  /* 0x00000004101c7981 */ /* 0x0002e8000c2e1500 */
[----:B------:R4:W5:Y:S01]  /*0330*/  LDG.E.EL.U16 R23, desc[UR4][R20.64] ;  /* 0x0000000414177981 */ /* 0x000962000c2e1500 */
[----:B-1----:R-:W-:-:S02]  /*0340*/  MOV R16, R22 ;  /* 0x0000001600107202 */ /* 0x002fc40000000f00 */
[----:B------:R-:W-:-:S05]  /*0350*/  MOV R17, R27 ;  /* 0x0000001b00117202 */ /* 0x000fca0000000f00 */
[----:B------:R-:W5:Y:S01]  /*0360*/  LDG.E.EL.U16 R26, desc[UR4][R16.64] ;  /* 0x00000004101a7981 */ /* 0x000f62000c2e1500 */
[----:B------:R-:W-:Y:S01]  /*0370*/  IADD3 R27, R7, 0x8, RZ ;  /* 0x00000008071b7810 */ /* 0x000fe20007ffe0ff */
[----:B------:R-:W-:-:S03]  /*0380*/  IMAD.WIDE R24, R25, 0x2, R14 ;  /* 0x0000000219187825 */ /* 0x000fc600078e020e */
[----:B------:R-:W-:Y:S02]  /*0390*/  LOP3.LUT R27, R4, R27, RZ, 0xfc, !PT ;  /* 0x0000001b041b7212 */ /* 0x000fe400078efcff */
[----:B------:R1:W5:Y:S03]  /*03a0*/  LDG.E.EL.U16 R22, desc[UR4][R24.64] ;  /* 0x0000000418167981 */ /* 0x000366000c2e1500 */
[----:B----4-:R-:W-:-:S06]  /*03b0*/  IMAD.WIDE R20, R27, 0x2, R10 ;  /* 0x000000021b147825 */ /* 0x010fcc00078e020a */
[----:B------:R-:W4:Y:S01]  /*03c0*/  LDG.E.EL.U16 R20, desc[UR4][R20.64] ;  /* 0x0000000414147981 */ /* 0x000f22000c2e1500 */
[----:B-1----:R-:W-:-:S06]  /*03d0*/  IMAD.WIDE R24, R27, 0x2, R12 ;  /* 0x000000021b187825 */ /* 0x002fcc00078e020c */
[----:B------:R-:W4:Y:S01]  /*03e0*/  LDG.E.EL.U16 R24, desc[UR4][R24.64] ;  /* 0x0000000418187981 */ /* 0x000f22000c2e1500 */
[----:B--2---:R-:W-:Y:S02]  /*03f0*/  HADD2.F32 R29, -RZ, R18.H0_H0 ;  /* 0x20000012ff1d7230 */ /* 0x004fe40000004100 */
[----:B------:R-:W-:-:S04]  /*0400*/  IMAD.WIDE R18, R27, 0x2, R8 ;  /* 0x000000021b127825 */ /* 0x000fc800078e0208 */
[----:B---3--:R-:W-:Y:S02]  /*0410*/  HADD2.F32 R28, -RZ, R28.H0_H0 ;  /* 0x2000001cff1c7230 */ /* 0x008fe40000004100 */
[----:B-----5:R-:W-:Y:S01]  /*0420*/  HADD2.F32 R23, -RZ, R23.H0_H0 ;  /* 0x20000017ff177230 */ /* 0x020fe20000004100 */
[----:B------:R1:W2:Y:S02]  /*0430*/  LDG.E.EL.U16 R18, desc[UR4][R18.64] ;  /* 0x0000000412127981 */ /* 0x0002a4000c2e1500 */
[----:B------:R-:W-:-:S04]  /*0440*/  FADD R28, R29, R28 ;  /* 0x0000001c1d1c7221 */ /* 0x000fc80000000000 */
[----:B------:R-:W-:Y:S02]  /*0450*/  FADD R29, R23, R28 ;  /* 0x0000001c171d7221 */ /* 0x000fe40000000000 */
[----:B------:R-:W3:Y:S01]  /*0460*/  LDG.E.EL.U16 R28, desc[UR4][R16.64+0x8] ;  /* 0x00000804101c7981 */ /* 0x000ee2000c2e1500 */
[----:B------:R-:W-:Y:S02]  /*0470*/  HADD2.F32 R23, -RZ, R26.H0_H0 ;  /* 0x2000001aff177230 */ /* 0x000fe40000004100 */
[----:B------:R-:W-:-:S06]  /*0480*/  IMAD.WIDE R26, R27, 0x2, R14 ;  /* 0x000000021b1a7825 */ /* 0x000fcc00078e020e */
[----:B------:R-:W5:Y:S01]  /*0490*/  LDG.E.EL.U16 R26, desc[UR4][R26.64] ;  /* 0x000000041a1a7981 */ /* 0x000f62000c2e1500 */
[----:B-1----:R-:W-:Y:S01]  /*04a0*/  IADD3 R19, R7, 0xc, RZ ;  /* 0x0000000c07137810 */ /* 0x002fe20007ffe0ff */
[----:B------:R-:W-:Y:S02]  /*04b0*/  HADD2.F32 R22, -RZ, R22.H0_H0 ;  /* 0x20000016ff167230 */ /* 0x000fe40000004100 */
[----:B------:R-:W-:Y:S01]  /*04c0*/  FMUL R23, R23, R29 ;  /* 0x0000001d17177220 */ /* 0x000fe20000400000 */
[----:B------:R-:W-:-:S03]  /*04d0*/  LOP3.LUT R21, R4, R19, RZ, 0xfc, !PT ;  /* 0x0000001304157212 */ /* 0x000fc600078efcff */
[----:B------:R-:W-:Y:S02]  /*04e0*/  FFMA R5, R22, R23, R5 ;  /* 0x0000001716057223 */ /* 0x000fe40000000005 */
[----:B------:R-:W-:-:S04]  /*04f0*/  IMAD.WIDE R22, R21, 0x2, R8 ;  /* 0x0000000215167825 */ /* 0x000fc800078e0208 */
[----:B----4-:R-:W-:Y:S01]  /*0500*/  HADD2.F32 R19, -RZ, R20.H0_H0 ;  /* 0x20000014ff137230 */ /* 0x010fe20000004100 */
[----:B------:R1:W4:Y:S01]  /*0510*/  LDG.E.EL.U16 R25, desc[UR4][R22.64] ;  /* 0x0000000416197981 */ /* 0x000322000c2e1500 */
[----:B------:R-:W-:Y:S02]  /*0520*/  HADD2.F32 R24, -RZ, R24.H0_H0 ;  /* 0x20000018ff187230 */ /* 0x000fe40000004100 */
[----:B-1----:R-:W-:-:S05]  /*0530*/  IMAD.WIDE R22, R21, 0x2, R10 ;  /* 0x0000000215167825 */ /* 0x002fca00078e020a */
[----:B------:R1:W4:Y:S02]  /*0540*/  LDG.E.EL.U16 R29, desc[UR4][R22.64] ;  /* 0x00000004161d7981 */ /* 0x000324000c2e1500 */
[----:B-1----:R-:W-:Y:S01]  /*0550*/  IADD3 R23, R7, 0x10, RZ ;  /* 0x0000001007177810 */ /* 0x002fe20007ffe0ff */
[----:B--2---:R-:W-:-:S05]  /*0560*/  HADD2.F32 R18, -RZ, R18.H0_H0 ;  /* 0x20000012ff127230 */ /* 0x004fca0000004100 */
[----:B0-----:R-:W-:Y:S01]  /*0570*/  FADD R27, R18, R19 ;  /* 0x00000013121b7221 */ /* 0x001fe20000000000 */
[----:B------:R-:W-:-:S04]  /*0580*/  IMAD.WIDE R18, R21, 0x2, R12 ;  /* 0x0000000215127825 */ /* 0x000fc800078e020c */
[----:B------:R-:W-:Y:S01]  /*0590*/  FADD R27, R24, R27 ;  /* 0x0000001b181b7221 */ /* 0x000fe20000000000 */
[----:B---3--:R-:W-:Y:S01]  /*05a0*/  HADD2.F32 R28, -RZ, R28.H0_H0 ;  /* 0x2000001cff1c7230 */ /* 0x008fe20000004100 */
[----:B------:R0:W2:Y:S01]  /*05b0*/  LDG.E.EL.U16 R24, desc[UR4][R18.64] ;  /* 0x0000000412187981 */ /* 0x0000a2000c2e1500 */
[----:B------:R-:W-:-:S04]  /*05c0*/  IMAD.WIDE R20, R21, 0x2, R14 ;  /* 0x0000000215147825 */ /* 0x000fc800078e020e */
[----:B-----5:R-:W-:Y:S02]  /*05d0*/  HADD2.F32 R22, -RZ, R26.H0_H0 ;  /* 0x2000001aff167230 */ /* 0x020fe40000004100 */
[----:B0-----:R-:W-:Y:S01]  /*05e0*/  FMUL R18, R28, R27 ;  /* 0x0000001b1c127220 */ /* 0x001fe20000400000 */
[----:B------:R-:W-:Y:S01]  /*05f0*/  LOP3.LUT R26, R4, R23, RZ, 0xfc, !PT ;  /* 0x00000017041a7212 */ /* 0x000fe200078efcff */
[----:B------:R-:W3:Y:S02]  /*0600*/  LDG.E.EL.U16 R27, desc[UR4][R16.64+0x10] ;  /* 0x00001004101b7981 */ /* 0x000ee4000c2e1500 */
[----:B------:R-:W-:Y:S02]  /*0610*/  FFMA R5, R22, R18, R5 ;  /* 0x0000001216057223 */ /* 0x000fe40000000005 */
[C---:B------:R-:W-:Y:S01]  /*0620*/  IMAD.WIDE R22, R26.reuse, 0x2, R8 ;  /* 0x000000021a167825 */ /* 0x040fe200078e0208 */
[----:B------:R0:W5:Y:S03]  /*0630*/  LDG.E.EL.U16 R28, desc[UR4][R20.64] ;  /* 0x00000004141c7981 */ /* 0x000166000c2e1500 */
[----:B------:R-:W-:-:S02]  /*0640*/  IMAD.WIDE R18, R26, 0x2, R10 ;  /* 0x000000021a127825 */ /* 0x000fc400078e020a */
[----:B------:R1:W5:Y:S04]  /*0650*/  LDG.E.EL.U16 R22, desc[UR4][R22.64] ;  /* 0x0000000416167981 */ /* 0x000368000c2e1500 */
[----:B------:R1:W5:Y:S01]  /*0660*/  LDG.E.EL.U16 R18, desc[UR4][R18.64] ;  /* 0x0000000412127981 */ /* 0x000362000c2e1500 */
[----:B0-----:R-:W-:-:S06]  /*0670*/  IMAD.WIDE R20, R26, 0x2, R12 ;  /* 0x000000021a147825 */ /* 0x001fcc00078e020c */
[----:B------:R-:W5:Y:S01]  /*0680*/  LDG.E.EL.U16 R20, desc[UR4][R20.64] ;  /* 0x0000000414147981 */ /* 0x000f62000c2e1500 */
[----:B----4-:R-:W-:Y:S02]  /*0690*/  HADD2.F32 R25, -RZ, R25.H0_H0 ;  /* 0x20000019ff197230 */ /* 0x010fe40000004100 */
[----:B------:R-:W-:Y:S01]  /*06a0*/  HADD2.F32 R29, -RZ, R29.H0_H0 ;  /* 0x2000001dff1d7230 */ /* 0x000fe20000004100 */
[----:B-1----:R-:W-:Y:S01]  /*06b0*/  IADD3 R23, R7, 0x14, RZ ;  /* 0x0000001407177810 */ /* 0x002fe20007ffe0ff */
[----:B------:R-:W4:Y:S03]  /*06c0*/  LDG.E.EL.U16 R21, desc[UR4][R16.64+0x18] ;  /* 0x0000180410157981 */ /* 0x000f26000c2e1500 */
[----:B------:R-:W-:Y:S01]  /*06d0*/  FADD R25, R25, R29 ;  /* 0x0000001d19197221 */ /* 0x000fe20000000000 */
[----:B------:R-:W-:Y:S01]  /*06e0*/  LOP3.LUT R19, R4, R23, RZ, 0xfc, !PT ;  /* 0x0000001704137212 */ /* 0x000fe200078efcff */
[----:B--2---:R-:W-:-:S05]  /*06f0*/  HADD2.F32 R24, -RZ, R24.H0_H0 ;  /* 0x20000018ff187230 */ /* 0x004fca0000004100 */
[----:B------:R-:W-:Y:S01]  /*0700*/  FADD R24, R24, R25 ;  /* 0x0000001918187221 */ /* 0x000fe20000000000 */
[----:B---3--:R-:W-:Y:S02]  /*0710*/  HADD2.F32 R27, -RZ, R27.H0_H0 ;  /* 0x2000001bff1b7230 */ /* 0x008fe40000004100 */
[----:B-----5:R-:W-:-:S03]  /*0720*/  HADD2.F32 R28, -RZ, R28.H0_H0 ;  /* 0x2000001cff1c7230 */ /* 0x020fc60000004100 */
[----:B------:R-:W-:Y:S01]  /*0730*/  FMUL R24, R27, R24 ;  /* 0x000000181b187220 */ /* 0x000fe20000400000 */
[----:B------:R-:W-:-:S04]  /*0740*/  IMAD.WIDE R26, R26, 0x2, R14 ;  /* 0x000000021a1a7825 */ /* 0x000fc800078e020e */
[----:B------:R-:W-:Y:S01]  /*0750*/  FFMA R5, R28, R24, R5 ;  /* 0x000000181c057223 */ /* 0x000fe20000000005 */
[----:B------:R-:W-:Y:S02]  /*0760*/  HADD2.F32 R22, -RZ, R22.H0_H0 ;  /* 0x20000016ff167230 */ /* 0x000fe40000004100 */
[----:B------:R-:W-:Y:S01]  /*0770*/  HADD2.F32 R23, -RZ, R18.H0_H0 ;  /* 0x20000012ff177230 */ /* 0x000fe20000004100 */
[----:B------:R-:W2:Y:S01]  /*0780*/  LDG.E.EL.U16 R26, desc[UR4][R26.64] ;  /* 0x000000041a1a7981 */ /* 0x000ea2000c2e1500 */
[----:B------:R-:W-:-:S04]  /*0790*/  IMAD.WIDE R24, R19, 0x2, R8 ;  /* 0x0000000213187825 */ /* 0x000fc800078e0208 */
[----:B------:R-:W-:-:S04]  /*07a0*/  IMAD.WIDE R28, R19, 0x2, R10 ;  /* 0x00000002131c7825 */ /* 0x000fc800078e020a */
[----:B------:R-:W-:Y:S01]  /*07b0*/  FADD R18, R22, R23 ;  /* 0x0000001716127221 */ /* 0x000fe20000000000 */
[----:B------:R-:W3:Y:S01]  /*07c0*/  LDG.E.EL.U16 R24, desc[UR4][R24.64] ;  /* 0x0000000418187981 */ /* 0x000ee2000c2e1500 */
[----:B------:R-:W-:-:S03]  /*07d0*/  IMAD.WIDE R22, R19, 0x2, R12 ;  /* 0x0000000213167825 */ /* 0x000fc600078e020c */
[----:B------:R-:W5:Y:S01]  /*07e0*/  LDG.E.EL.U16 R28, desc[UR4][R28.64] ;  /* 0x000000041c1c7981 */ /* 0x000f62000c2e1500 */
[----:B------:R-:W-:-:S03]  /*07f0*/  HADD2.F32 R20, -RZ, R20.H0_H0 ;  /* 0x20000014ff147230 */ /* 0x000fc60000004100 */
[----:B------:R0:W5:Y:S02]  /*0800*/  LDG.E.EL.U16 R22, desc[UR4][R22.64] ;  /* 0x0000000416167981 */ /* 0x000164000c2e1500 */
[----:B0-----:R-:W-:Y:S01]  /*0810*/  FADD R23, R20, R18 ;  /* 0x0000001214177221 */ /* 0x001fe20000000000 */
[----:B------:R-:W-:Y:S01]  /*0820*/  IMAD.WIDE R18, R19, 0x2, R14 ;  /* 0x0000000213127825 */ /* 0x000fe200078e020e */
[----:B------:R-:W5:Y:S04]  /*0830*/  LDG.E.EL.U16 R20, desc[UR4][R16.64+0x20] ;  /* 0x0000200410147981 */ /* 0x000f68000c2e1500 */
[----:B------:R0:W5:Y:S01]  /*0840*/  LDG.E.EL.U16 R27, desc[UR4][R18.64] ;  /* 0x00000004121b7981 */ /* 0x000162000c2e1500 */
[----:B----4-:R-:W-:-:S05]  /*0850*/  HADD2.F32 R21, -RZ, R21.H0_H0 ;  /* 0x20000015ff157230 */ /* 0x010fca0000004100 */
[----:B------:R-:W-:Y:S01]  /*0860*/  FMUL R25, R21, R23 ;  /* 0x0000001715197220 */ /* 0x000fe20000400000 */
[----:B------:R-:W-:-:S04]  /*0870*/  IADD3 R21, R7, 0x18, RZ ;  /* 0x0000001807157810 */ /* 0x000fc80007ffe0ff */
[----:B------:R-:W-:-:S05]  /*0880*/  LOP3.LUT R21, R4, R21, RZ, 0xfc, !PT ;  /* 0x0000001504157212 */ /* 0x000fca00078efcff */
[----:B0-----:R-:W-:-:S04]  /*0890*/  IMAD.WIDE R18, R21, 0x2, R10 ;  /* 0x0000000215127825 */ /* 0x001fc800078e020a */
[----:B--2---:R-:W-:Y:S02]  /*08a0*/  HADD2.F32 R26, -RZ, R26.H0_H0 ;  /* 0x2000001aff1a7230 */ /* 0x004fe40000004100 */
[----:B---3--:R-:W-:Y:S02]  /*08b0*/  HADD2.F32 R24, -RZ, R24.H0_H0 ;  /* 0x20000018ff187230 */ /* 0x008fe40000004100 */
[----:B-----5:R-:W-:Y:S02]  /*08c0*/  HADD2.F32 R23, -RZ, R28.H0_H0 ;  /* 0x2000001cff177230 */ /* 0x020fe40000004100 */
[----:B------:R-:W-:Y:S01]  /*08d0*/  FFMA R5, R26, R25, R5 ;  /* 0x000000191a057223 */ /* 0x000fe20000000005 */
[----:B------:R-:W-:Y:S02]  /*08e0*/  HADD2.F32 R22, -RZ, R22.H0_H0 ;  /* 0x20000016ff167230 */ /* 0x000fe40000004100 */
[----:B------:R-:W-:Y:S01]  /*08f0*/  FADD R23, R24, R23 ;  /* 0x0000001718177221 */ /* 0x000fe20000000000 */
[C---:B------:R-:W-:Y:S01]  /*0900*/  IMAD.WIDE R24, R21.reuse, 0x2, R8 ;  /* 0x0000000215187825 */ /* 0x040fe200078e0208 */
[----:B------:R-:W-:Y:S01]  /*0910*/  IADD3 R28, R7, 0x1c, RZ ;  /* 0x0000001c071c7810 */ /* 0x000fe20007ffe0ff */
[----:B------:R0:W2:Y:S02]  /*0920*/  LDG.E.EL.U16 R26, desc[UR4][R18.64] ;  /* 0x00000004121a7981 */ /* 0x0000a4000c2e1500 */
[----:B------:R-:W-:Y:S01]  /*0930*/  FADD R29, R22, R23 ;  /* 0x00000017161d7221 */ /* 0x000fe20000000000 */
[----:B------:R-:W-:Y:S01]  /*0940*/  IMAD.WIDE R22, R21, 0x2, R12 ;  /* 0x0000000215167825 */ /* 0x000fe200078e020c */
[----:B------:R-:W3:Y:S03]  /*0950*/  LDG.E.EL.U16 R24, desc[UR4][R24.64] ;  /* 0x0000000418187981 */ /* 0x000ee6000c2e1500 */
[----:B------:R-:W-:-:S02]  /*0960*/  HADD2.F32 R20, -RZ, R20.H0_H0 ;  /* 0x20000014ff147230 */ /* 0x000fc40000004100 */
[----:B------:R-:W4:Y:S03]  /*0970*/  LDG.E.EL.U16 R22, desc[UR4][R22.64] ;  /* 0x0000000416167981 */ /* 0x000f26000c2e1500 */
[----:B------:R-:W-:Y:S01]  /*0980*/  FMUL R29, R20, R29 ;  /* 0x0000001d141d7220 */ /* 0x000fe20000400000 */
[----:B------:R-:W-:Y:S01]  /*0990*/  HADD2.F32 R20, -RZ, R27.H0_H0 ;  /* 0x2000001bff147230 */ /* 0x000fe20000004100 */
[----:B------:R-:W-:Y:S01]  /*09a0*/  LOP3.LUT R27, R4, R28, RZ, 0xfc, !PT ;  /* 0x0000001c041b7212 */ /* 0x000fe200078efcff */
[----:B------:R-:W5:Y:S03]  /*09b0*/  LDG.E.EL.U16 R25, desc[UR4][R16.64+0x28] ;  /* 0x0000280410197981 */ /* 0x000f66000c2e1500 */
[----:B------:R-:W-:Y:S01]  /*09c0*/  FFMA R5, R20, R29, R5 ;  /* 0x0000001d14057223 */ /* 0x000fe20000000005 */
[----:B------:R-:W-:-:S04]  /*09d0*/  IMAD.WIDE R20, R21, 0x2, R14 ;  /* 0x0000000215147825 */ /* 0x000fc800078e020e */
[C---:B------:R-:W-:Y:S02]  /*09e0*/  IMAD.WIDE R28, R27.reuse, 0x2, R10 ;  /* 0x000000021b1c7825 */ /* 0x040fe400078e020a */
[----:B------:R-:W5:Y:S02]  /*09f0*/  LDG.E.EL.U16 R20, desc[UR4][R20.64] ;  /* 0x0000000414147981 */ /* 0x000f64000c2e1500 */
[C---:B0-----:R-:W-:Y:S02]  /*0a00*/  IMAD.WIDE R18, R27.reuse, 0x2, R8 ;  /* 0x000000021b127825 */ /* 0x041fe400078e0208 */
[----:B------:R-:W5:Y:S04]  /*0a10*/  LDG.E.EL.U16 R28, desc[UR4][R28.64] ;  /* 0x000000041c1c7981 */ /* 0x000f68000c2e1500 */
[----:B------:R0:W5:Y:S02]  /*0a20*/  LDG.E.EL.U16 R21, desc[UR4][R18.64] ;  /* 0x0000000412157981 */ /* 0x000164000c2e1500 */
[----:B0-----:R-:W-:-:S04]  /*0a30*/  IMAD.WIDE R18, R27, 0x2, R12 ;  /* 0x000000021b127825 */ /* 0x001fc800078e020c */
[----:B--2---:R-:W-:Y:S02]  /*0a40*/  HADD2.F32 R23, -RZ, R26.H0_H0 ;  /* 0x2000001aff177230 */ /* 0x004fe40000004100 */
[----:B------:R0:W2:Y:S01]  /*0a50*/  LDG.E.EL.U16 R26, desc[UR4][R18.64] ;  /* 0x00000004121a7981 */ /* 0x0000a2000c2e1500 */
[----:B---3--:R-:W-:Y:S02]  /*0a60*/  HADD2.F32 R24, -RZ, R24.H0_H0 ;  /* 0x20000018ff187230 */ /* 0x008fe40000004100 */
[----:B----4-:R-:W-:-:S03]  /*0a70*/  HADD2.F32 R22, -RZ, R22.H0_H0 ;  /* 0x20000016ff167230 */ /* 0x010fc60000004100 */
[----:B------:R-:W-:-:S04]  /*0a80*/  FADD R23, R24, R23 ;  /* 0x0000001718177221 */ /* 0x000fc80000000000 */
[----:B------:R-:W-:Y:S01]  /*0a90*/  FADD R22, R22, R23 ;  /* 0x0000001716167221 */ /* 0x000fe20000000000 */
[----:B-----5:R-:W-:Y:S01]  /*0aa0*/  HADD2.F32 R25, -RZ, R25.H0_H0 ;  /* 0x20000019ff197230 */ /* 0x020fe20000004100 */
[----:B------:R-:W-:-:S04]  /*0ab0*/  IADD3 R23, R7, 0x20, RZ ;  /* 0x0000002007177810 */ /* 0x000fc80007ffe0ff */
[----:B------:R-:W-:Y:S01]  /*0ac0*/  FMUL R22, R25, R22 ;  /* 0x0000001619167220 */ /* 0x000fe20000400000 */
[----:B------:R-:W-:Y:S01]  /*0ad0*/  LOP3.LUT R23, R4, R23, RZ, 0xfc, !PT ;  /* 0x0000001704177212 */ /* 0x000fe200078efcff */
[----:B------:R-:W-:Y:S02]  /*0ae0*/  HADD2.F32 R20, -RZ, R20.H0_H0 ;  /* 0x20000014ff147230 */ /* 0x000fe40000004100 */
[----:B------:R-:W-:-:S03]  /*0af0*/  HADD2.F32 R28, -RZ, R28.H0_H0 ;  /* 0x2000001cff1c7230 */ /* 0x000fc60000004100 */
[----:B------:R-:W-:Y:S01]  /*0b00*/  FFMA R5, R20, R22, R5 ;  /* 0x0000001614057223 */ /* 0x000fe20000000005 */
[----:B------:R-:W-:Y:S01]  /*0b10*/  HADD2.F32 R21, -RZ, R21.H0_H0 ;  /* 0x20000015ff157230 */ /* 0x000fe20000004100 */
[----:B------:R-:W3:Y:S01]  /*0b20*/  LDG.E.EL.U16 R22, desc[UR4][R16.64+0x30] ;  /* 0x0000300410167981 */ /* 0x000ee2000c2e1500 */
[----:B0-----:R-:W-:-:S04]  /*0b30*/  IMAD.WIDE R18, R23, 0x2, R8 ;  /* 0x0000000217127825 */ /* 0x001fc800078e0208 */
[----:B------:R-:W-:Y:S01]  /*0b40*/  FADD R28, R21, R28 ;  /* 0x0000001c151c7221 */ /* 0x000fe20000000000 */
[C---:B------:R-:W-:Y:S01]  /*0b50*/  IMAD.WIDE R20, R23.reuse, 0x2, R10 ;  /* 0x0000000217147825 */ /* 0x040fe200078e020a */
[----:B------:R-:W4:Y:S03]  /*0b60*/  LDG.E.EL.U16 R18, desc[UR4][R18.64] ;  /* 0x0000000412127981 */ /* 0x000f26000c2e1500 */
[----:B------:R-:W-:Y:S02]  /*0b70*/  IMAD.WIDE R24, R23, 0x2, R12 ;  /* 0x0000000217187825 */ /* 0x000fe400078e020c */
[----:B------:R0:W5:Y:S04]  /*0b80*/  LDG.E.EL.U16 R20, desc[UR4][R20.64] ;  /* 0x0000000414147981 */ /* 0x000168000c2e1500 */
[----:B------:R1:W5:Y:S01]  /*0b90*/  LDG.E.EL.U16 R24, desc[UR4][R24.64] ;  /* 0x0000000418187981 */ /* 0x000362000c2e1500 */
[----:B0-----:R-:W-:-:S04]  /*0ba0*/  IADD3 R21, R7, 0x24, RZ ;  /* 0x0000002407157810 */ /* 0x001fc80007ffe0ff */
[----:B-1----:R-:W-:Y:S01]  /*0bb0*/  LOP3.LUT R25, R4, R21, RZ, 0xfc, !PT ;  /* 0x0000001504197212 */ /* 0x002fe200078efcff */
[----:B--2---:R-:W-:Y:S02]  /*0bc0*/  HADD2.F32 R29, -RZ, R26.H0_H0 ;  /* 0x2000001aff1d7230 */ /* 0x004fe40000004100 */
[----:B------:R-:W-:-:S04]  /*0bd0*/  IMAD.WIDE R26, R27, 0x2, R14 ;  /* 0x000000021b1a7825 */ /* 0x000fc800078e020e */
[----:B------:R-:W-:Y:S02]  /*0be0*/  FADD R28, R29, R28 ;  /* 0x0000001c1d1c7221 */ /* 0x000fe40000000000 */
[----:B------:R-:W2:Y:S04]  /*0bf0*/  LDG.E.EL.U16 R29, desc[UR4][R16.64+0x38] ;  /* 0x00003804101d7981 */ /* 0x000ea8000c2e1500 */
[----:B------:R0:W2:Y:S01]  /*0c00*/  LDG.E.EL.U16 R26, desc[UR4][R26.64] ;  /* 0x000000041a1a7981 */ /* 0x0000a2000c2e1500 */
[----:B---3--:R-:W-:Y:S02]  /*0c10*/  HADD2.F32 R19, -RZ, R22.H0_H0 ;  /* 0x20000016ff137230 */ /* 0x008fe40000004100 */
[----:B------:R-:W-:-:S04]  /*0c20*/  IMAD.WIDE R22, R23, 0x2, R14 ;  /* 0x0000000217167825 */ /* 0x000fc800078e020e */
[----:B------:R-:W-:Y:S01]  /*0c30*/  FMUL R28, R19, R28 ;  /* 0x0000001c131c7220 */ /* 0x000fe20000400000 */
[----:B----4-:R-:W-:Y:S01]  /*0c40*/  HADD2.F32 R18, -RZ, R18.H0_H0 ;  /* 0x20000012ff127230 */ /* 0x010fe20000004100 */
[----:B------:R-:W3:Y:S01]  /*0c50*/  LDG.E.EL.U16 R22, desc[UR4][R22.64] ;  /* 0x0000000416167981 */ /* 0x000ee2000c2e1500 */
[----:B-----5:R-:W-:Y:S02]  /*0c60*/  HADD2.F32 R19, -RZ, R20.H0_H0 ;  /* 0x20000014ff137230 */ /* 0x020fe40000004100 */
[----:B------:R-:W-:-:S03]  /*0c70*/  HADD2.F32 R24, -RZ, R24.H0_H0 ;  /* 0x20000018ff187230 */ /* 0x000fc60000004100 */
[----:B------:R-:W-:Y:S01]  /*0c80*/  FADD R19, R18, R19 ;  /* 0x0000001312137221 */ /* 0x000fe20000000000 */
[----:B------:R-:W-:-:S04]  /*0c90*/  IMAD.WIDE R20, R25, 0x2, R8 ;  /* 0x0000000219147825 */ /* 0x000fc800078e0208 */
[----:B0-----:R-:W-:Y:S01]  /*0ca0*/  FADD R27, R24, R19 ;  /* 0x00000013181b7221 */ /* 0x001fe20000000000 */
[C---:B------:R-:W-:Y:S01]  /*0cb0*/  IMAD.WIDE R18, R25.reuse, 0x2, R10 ;  /* 0x0000000219127825 */ /* 0x040fe200078e020a */
[----:B------:R-:W4:Y:S04]  /*0cc0*/  LDG.E.EL.U16 R20, desc[UR4][R20.64] ;  /* 0x0000000414147981 */ /* 0x000f28000c2e1500 */
[----:B------:R0:W5:Y:S02]  /*0cd0*/  LDG.E.EL.U16 R24, desc[UR4][R18.64] ;  /* 0x0000000412187981 */ /* 0x000164000c2e1500 */
[----:B0-----:R-:W-:-:S04]  /*0ce0*/  IMAD.WIDE R18, R25, 0x2, R14 ;  /* 0x0000000219127825 */ /* 0x001fc800078e020e */
[----:B--2---:R-:W-:Y:S02]  /*0cf0*/  HADD2.F32 R29, -RZ, R29.H0_H0 ;  /* 0x2000001dff1d7230 */ /* 0x004fe40000004100 */
[----:B------:R-:W-:-:S03]  /*0d00*/  HADD2.F32 R26, -RZ, R26.H0_H0 ;  /* 0x2000001aff1a7230 */ /* 0x000fc60000004100 */
[----:B------:R-:W-:Y:S02]  /*0d10*/  FMUL R27, R29, R27 ;  /* 0x0000001b1d1b7220 */ /* 0x000fe40000400000 */
[----:B------:R-:W-:Y:S01]  /*0d20*/  FFMA R23, R26, R28, R5 ;  /* 0x0000001c1a177223 */ /* 0x000fe20000000005 */
[----:B------:R-:W-:Y:S01]  /*0d30*/  IMAD.WIDE R28, R25, 0x2, R12 ;  /* 0x00000002191c7825 */ /* 0x000fe200078e020c */
[----:B------:R-:W-:Y:S01]  /*0d40*/  IADD3 R5, R7, 0x28, RZ ;  /* 0x0000002807057810 */ /* 0x000fe20007ffe0ff */
[----:B------:R-:W2:Y:S03]  /*0d50*/  LDG.E.EL.U16 R25, desc[UR4][R16.64+0x40] ;  /* 0x0000400410197981 */ /* 0x000ea6000c2e1500 */
[----:B------:R-:W-:Y:S01]  /*0d60*/  LOP3.LUT R5, R4, R5, RZ, 0xfc, !PT ;  /* 0x0000000504057212 */ /* 0x000fe200078efcff */
[----:B------:R-:W2:Y:S04]  /*0d70*/  LDG.E.EL.U16 R28, desc[UR4][R28.64] ;  /* 0x000000041c1c7981 */ /* 0x000ea8000c2e1500 */
[----:B------:R0:W2:Y:S01]  /*0d80*/  LDG.E.EL.U16 R29, desc[UR4][R18.64] ;  /* 0x00000004121d7981 */ /* 0x0000a2000c2e1500 */
[----:B---3--:R-:W-:-:S05]  /*0d90*/  HADD2.F32 R22, -RZ, R22.H0_H0 ;  /* 0x20000016ff167230 */ /* 0x008fca0000004100 */
[----:B------:R-:W-:Y:S01]  /*0da0*/  FFMA R21, R22, R27, R23 ;  /* 0x0000001b16157223 */ /* 0x000fe20000000017 */
[----:B------:R-:W-:-:S04]  /*0db0*/  IMAD.WIDE R22, R5, 0x2, R8 ;  /* 0x0000000205167825 */ /* 0x000fc800078e0208 */
[C---:B------:R-:W-:Y:S02]  /*0dc0*/  IMAD.WIDE R26, R5.reuse, 0x2, R10 ;  /* 0x00000002051a7825 */ /* 0x040fe400078e020a */
[----:B------:R-:W3:Y:S04]  /*0dd0*/  LDG.E.EL.U16 R22, desc[UR4][R22.64] ;  /* 0x0000000416167981 */ /* 0x000ee8000c2e1500 */
[----:B------:R-:W3:Y:S01]  /*0de0*/  LDG.E.EL.U16 R26, desc[UR4][R26.64] ;  /* 0x000000041a1a7981 */ /* 0x000ee2000c2e1500 */
[----:B----4-:R-:W-:Y:S02]  /*0df0*/  HADD2.F32 R20, -RZ, R20.H0_H0 ;  /* 0x20000014ff147230 */ /* 0x010fe40000004100 */
[----:B-----5:R-:W-:Y:S02]  /*0e00*/  HADD2.F32 R24, -RZ, R24.H0_H0 ;  /* 0x20000018ff187230 */ /* 0x020fe40000004100 */
[----:B0-----:R-:W-:-:S04]  /*0e10*/  IMAD.WIDE R18, R5, 0x2, R12 ;  /* 0x0000000205127825 */ /* 0x001fc800078e020c */
[----:B------:R-:W-:Y:S02]  /*0e20*/  FADD R24, R20, R24 ;  /* 0x0000001814187221 */ /* 0x000fe40000000000 */
[----:B------:R0:W4:Y:S01]  /*0e30*/  LDG.E.EL.U16 R20, desc[UR4][R18.64] ;  /* 0x0000000412147981 */ /* 0x000122000c2e1500 */
[----:B------:R-:W-:Y:S01]  /*0e40*/  IADD3 R7, P0, R7, 0x2c, RZ ;  /* 0x0000002c07077810 */ /* 0x000fe20007f1e0ff */
[----:B--2---:R-:W-:Y:S02]  /*0e50*/  HADD2.F32 R25, -RZ, R25.H0_H0 ;  /* 0x20000019ff197230 */ /* 0x004fe40000004100 */
[----:B------:R-:W-:-:S05]  /*0e60*/  HADD2.F32 R28, -RZ, R28.H0_H0 ;  /* 0x2000001cff1c7230 */ /* 0x000fca0000004100 */
[----:B------:R-:W-:-:S04]  /*0e70*/  FADD R28, R28, R24 ;  /* 0x000000181c1c7221 */ /* 0x000fc80000000000 */
[----:B------:R-:W-:Y:S01]  /*0e80*/  FMUL R28, R25, R28 ;  /* 0x0000001c191c7220 */ /* 0x000fe20000400000 */
[----:B------:R-:W-:Y:S01]  /*0e90*/  IMAD.WIDE R24, R5, 0x2, R14 ;  /* 0x0000000205187825 */ /* 0x000fe200078e020e */
[----:B------:R-:W-:-:S03]  /*0ea0*/  LOP3.LUT R5, R4, R7, RZ, 0xfc, !PT ;  /* 0x0000000704057212 */ /* 0x000fc600078efcff */
[----:B------:R-:W-:Y:S02]  /*0eb0*/  HADD2.F32 R29, -RZ, R29.H0_H0 ;  /* 0x2000001dff1d7230 */ /* 0x000fe40000004100 */
[----:B0-----:R-:W-:Y:S01]  /*0ec0*/  IMAD.WIDE R18, R5, 0x2, R8 ;  /* 0x0000000205127825 */ /* 0x001fe200078e0208 */
[----:B------:R0:W2:Y:S03]  /*0ed0*/  LDG.E.EL.U16 R24, desc[UR4][R24.64] ;  /* 0x0000000418187981 */ /* 0x0000a6000c2e1500 */
[----:B------:R-:W-:Y:S02]  /*0ee0*/  FFMA R28, R29, R28, R21 ;  /* 0x0000001c1d1c7223 */ /* 0x000fe40000000015 */
[----:B------:R-:W5:Y:S04]  /*0ef0*/  LDG.E.EL.U16 R29, desc[UR4][R16.64+0x48] ;  /* 0x00004804101d7981 */ /* 0x000f68000c2e1500 */
[----:B------:R-:W2:Y:S01]  /*0f00*/  LDG.E.EL.U16 R18, desc[UR4][R18.64] ;  /* 0x0000000412127981 */ /* 0x000ea2000c2e1500 */
[----:B---3--:R-:W-:-:S02]  /*0f10*/  HADD2.F32 R22, -RZ, R22.H0_H0 ;  /* 0x20000016ff167230 */ /* 0x008fc40000004100 */
[----:B------:R-:W-:-:S05]  /*0f20*/  HADD2.F32 R23, -RZ, R26.H0_H0 ;  /* 0x2000001aff177230 */ /* 0x000fca0000004100 */
[----:B------:R-:W-:Y:S01]  /*0f30*/  FADD R26, R22, R23 ;  /* 0x00000017161a7221 */ /* 0x000fe20000000000 */
[----:B------:R-:W-:-:S04]  /*0f40*/  IMAD.WIDE R22, R5, 0x2, R10 ;  /* 0x0000000205167825 */ /* 0x000fc800078e020a */
[----:B----4-:R-:W-:Y:S02]  /*0f50*/  HADD2.F32 R27, -RZ, R20.H0_H0 ;  /* 0x20000014ff1b7230 */ /* 0x010fe40000004100 */
[----:B------:R-:W-:Y:S01]  /*0f60*/  IMAD.WIDE R20, R5, 0x2, R12 ;  /* 0x0000000205147825 */ /* 0x000fe200078e020c */
[----:B------:R-:W3:Y:S03]  /*0f70*/  LDG.E.EL.U16 R22, desc[UR4][R22.64] ;  /* 0x0000000416167981 */ /* 0x000ee6000c2e1500 */
[----:B0-----:R-:W-:Y:S01]  /*0f80*/  FADD R25, R27, R26 ;  /* 0x0000001a1b197221 */ /* 0x001fe20000000000 */
[----:B------:R-:W-:Y:S01]  /*0f90*/  IMAD.WIDE R26, R5, 0x2, R14 ;  /* 0x00000002051a7825 */ /* 0x000fe200078e020e */
[----:B------:R-:W4:Y:S04]  /*0fa0*/  LDG.E.EL.U16 R20, desc[UR4][R20.64] ;  /* 0x0000000414147981 */ /* 0x000f28000c2e1500 */
[----:B------:R-:W4:Y:S04]  /*0fb0*/  LDG.E.EL.U16 R5, desc[UR4][R16.64+0x50] ;  /* 0x0000500410057981 */ /* 0x000f28000c2e1500 */
[----:B------:R-:W4:Y:S01]  /*0fc0*/  LDG.E.EL.U16 R26, desc[UR4][R26.64] ;  /* 0x000000041a1a7981 */ /* 0x000f22000c2e1500 */
[----:B------:R-:W-:-:S02]  /*0fd0*/  IADD3.X R6, RZ, R6, RZ, P0, !PT ;  /* 0x00000006ff067210 */ /* 0x000fc400007fe4ff */
[----:B------:R-:W-:-:S04]  /*0fe0*/  ISETP.GE.U32.AND P0, PT, R7, 0xffc, PT ;  /* 0x00000ffc0700780c */ /* 0x000fc80003f06070 */
[----:B------:R-:W-:Y:S01]  /*0ff0*/  ISETP.GE.U32.AND.EX P0, PT, R6, RZ, PT, P0 ;  /* 0x000000ff0600720c */ /* 0x000fe20003f06100 */
[----:B-----5:R-:W-:Y:S02]  /*1000*/  HADD2.F32 R29, -RZ, R29.H0_H0 ;  /* 0x2000001dff1d7230 */ /* 0x020fe40000004100 */
[----:B--2---:R-:W-:-:S03]  /*1010*/  HADD2.F32 R18, -RZ, R18.H0_H0 ;  /* 0x20000012ff127230 */ /* 0x004fc60000004100 */
[----:B------:R-:W-:Y:S01]  /*1020*/  FMUL R29, R29, R25 ;  /* 0x000000191d1d7220 */ /* 0x000fe20000400000 */
[----:B------:R-:W-:-:S05]  /*1030*/  HADD2.F32 R25, -RZ, R24.H0_H0 ;  /* 0x20000018ff197230 */ /* 0x000fca0000004100 */
[----:B------:R-:W-:Y:S01]  /*1040*/  FFMA R28, R25, R29, R28 ;  /* 0x0000001d191c7223 */ /* 0x000fe2000000001c */
[----:B---3--:R-:W-:Y:S02]  /*1050*/  HADD2.F32 R19, -RZ, R22.H0_H0 ;  /* 0x20000016ff137230 */ /* 0x008fe40000004100 */
[----:B----4-:R-:W-:-:S03]  /*1060*/  HADD2.F32 R20, -RZ, R20.H0_H0 ;  /* 0x20000014ff147230 */ /* 0x010fc60000004100 */
[----:B------:R-:W-:Y:S01]  /*1070*/  FADD R19, R18, R19 ;  /* 0x0000001312137221 */ /* 0x000fe20000000000 */
[----:B------:R-:W-:-:S03]  /*1080*/  HADD2.F32 R5, -RZ, R5.H0_H0 ;  /* 0x20000005ff057230 */ /* 0x000fc60000004100 */
[----:B------:R-:W-:Y:S01]  /*1090*/  FADD R20, R20, R19 ;  /* 0x0000001314147221 */ /* 0x000fe20000000000 */
[----:B------:R-:W-:Y:S01]  /*10a0*/  IADD3 R22, P2, R16, 0x58, RZ ;  /* 0x0000005810167810 */ /* 0x000fe20007f5e0ff */
[----:B------:R-:W-:Y:S02]  /*10b0*/  HADD2.F32 R19, -RZ, R26.H0_H0 ;  /* 0x2000001aff137230 */ /* 0x000fe40000004100 */
[----:B------:R-:W-:Y:S01]  /*10c0*/  FMUL R5, R5, R20 ;  /* 0x0000001405057220 */ /* 0x000fe20000400000 */
[----:B------:R-:W-:-:S03]  /*10d0*/  IADD3.X R27, RZ, R17, RZ, P2, !PT ;  /* 0x00000011ff1b7210 */ /* 0x000fc600017fe4ff */
[----:B------:R-:W-:Y:S01]  /*10e0*/  FFMA R5, R19, R5, R28 ;  /* 0x0000000513057223 */ /* 0x000fe2000000001c */
[----:B------:R-:W-:Y:S06]  /*10f0*/  @!P0 BRA `(.L_x_2) ;  /* 0xfffffff000708947 */ /* 0x000fec000383ffff */
.L_x_1:
[----:B------:R-:W-:Y:S05]  /*1100*/  BSYNC B0 ;  /* 0x0000000000007941 */ /* 0x000fea0003800000 */
.L_x_0:
[----:B------:R-:W1:Y:S01]  /*1110*/  LDC.64 R18, c[0x0][0x240] ;  /* 0x00009000ff127b82 */ /* 0x000e620000000a00 */
[----:B------:R-:W-:Y:S01]  /*1120*/  HFMA2.MMA R6, -RZ, RZ, 0, 0 ;  /* 0x00000000ff067435 */ /* 0x000fe200000001ff */
[----:B------:R-:W2:Y:S06]  /*1130*/  SHFL.BFLY PT, R8, R5, 0x2, 0x1f ;  /* 0x0c401f0005087f89 */ /* 0x000eac00000e0000 */
[----:B------:R-:W3:Y:S08]  /*1140*/  LDC.64 R16, c[0x0][0x218] ;  /* 0x00008600ff107b82 */ /* 0x000ef00000000a00 */
[----:B------:R-:W3:Y:S08]  /*1150*/  LDC.64 R14, c[0x0][0x220] ;  /* 0x00008800ff0e7b82 */ /* 0x000ef00000000a00 */
[----:B------:R-:W3:Y:S01]  /*1160*/  LDC.64 R12, c[0x0][0x228] ;  /* 0x00008a00ff0c7b82 */ /* 0x000ee20000000a00 */
[----:B-1----:R-:W-:-:S07]  /*1170*/  IMAD.WIDE R18, R2, 0x4, R18 ;  /* 0x0000000402127825 */ /* 0x002fce00078e0212 */
[----:B------:R-:W3:Y:S01]  /*1180*/  LDC.64 R10, c[0x0][0x238] ;  /* 0x00008e00ff0a7b82 */ /* 0x000ee20000000a00 */
[----:B------:R-:W4:Y:S01]  /*1190*/  @!P1 LDG.E.EL R6, desc[UR4][R18.64] ;  /* 0x0000000412069981 */ /* 0x000f22000c2e1900 */
[----:B--2---:R-:W-:Y:S01]  /*11a0*/  FADD R7, R8, R5 ;  /* 0x0000000508077221 */ /* 0x004fe20000000000 */
[----:B------:R-:W-:Y:S01]  /*11b0*/  LOP3.LUT P0, RZ, R0, 0xf0, RZ, 0xc0, !PT ;  /* 0x000000f000ff7812 */ /* 0x000fe2000780c0ff */
[----:B------:R-:W-:Y:S02]  /*11c0*/  ULDC.64 UR8, c[0x0][0x230] ;  /* 0x00008c0000087ab9 */ /* 0x000fe40000000a00 */
[----:B------:R-:W-:Y:S01]  /*11d0*/  IADD3 R0, P2, R3, UR8, RZ ;  /* 0x0000000803007c10 */ /* 0x000fe2000ff5e0ff */
[----:B------:R-:W1:Y:S01]  /*11e0*/  SHFL.BFLY PT, R20, R7, 0x1, 0x1f ;  /* 0x0c201f0007147f89 */ /* 0x000e6200000e0000 */
[----:B------:R-:W3:Y:S01]  /*11f0*/  LDC.64 R8, c[0x0][0x210] ;  /* 0x00008400ff087b82 */ /* 0x000ee20000000a00 */
[----:B------:R-:W-:Y:S02]  /*1200*/  ISETP.LT.AND P0, PT, R2, UR6, !P0 ;  /* 0x0000000602007c0c */ /* 0x000fe4000c701270 */
[----:B------:R-:W-:Y:S01]  /*1210*/  MOV R3, 0xfffffffc ;  /* 0xfffffffc00037802 */ /* 0x000fe20000000f00 */
[----:B-1----:R-:W-:Y:S01]  /*1220*/  FADD R20, R7, R20 ;  /* 0x0000001407147221 */ /* 0x002fe20000000000 */
[----:B------:R-:W-:-:S03]  /*1230*/  MOV R7, 0xffffffff ;  /* 0xffffffff00077802 */ /* 0x000fc60000000f00 */
[----:B------:R-:W-:Y:S01]  /*1240*/  FMUL R5, R20, 0.5 ;  /* 0x3f00000014057820 */ /* 0x000fe20000400000 */
[----:B----4-:R-:W-:-:S04]  /*1250*/  FMUL R21, R6, R6 ;  /* 0x0000000606157220 */ /* 0x010fc80000400000 */
[----:B------:R-:W-:-:S04]  /*1260*/  FMUL R18, R21, R6 ;  /* 0x0000000615127220 */ /* 0x000fc80000400000 */
[----:B------:R-:W-:Y:S01]  /*1270*/  FMUL R2, R5, R18 ;  /* 0x0000001205027220 */ /* 0x000fe20000400000 */
[----:B------:R-:W-:-:S03]  /*1280*/  IADD3.X R5, RZ, UR9, RZ, P2, !PT ;  /* 0x00000009ff057c10 */ /* 0x000fc600097fe4ff */
[----:B0--3--:R-:W-:-:S07]  /*1290*/  FMUL R2, R2, 0.000244140625 ;  /* 0x3980000002027820 */ /* 0x009fce0000400000 */
.L_x_3:
[----:B------:R-:W-:Y:S02]  /*12a0*/  IADD3 R3, P2, R3, 0x4, RZ ;  /* 0x0000000403037810 */ /* 0x000fe40007f5e0ff */
[----:B------:R-:W-:Y:S02]  /*12b0*/  PRMT R28, RZ, 0x7610, R28 ;  /* 0x00007610ff1c7816 */ /* 0x000fe4000000001c */
[----:B0-----:R-:W-:Y:S02]  /*12c0*/  LOP3.LUT R27, R4, R3, RZ, 0xfc, !PT ;  /* 0x00000003041b7212 */ /* 0x001fe400078efcff */
[----:B------:R-:W-:-:S03]  /*12d0*/  PRMT R26, RZ, 0x7610, R26 ;  /* 0x00007610ff1a7816 */ /* 0x000fc6000000001a */
[----:B------:R-:W-:-:S04]  /*12e0*/  IMAD.WIDE R18, R27, 0x2, R16 ;  /* 0x000000021b127825 */ /* 0x000fc800078e0210 */
[C---:B------:R-:W-:Y:S01]  /*12f0*/  IMAD.WIDE R20, R27.reuse, 0x2, R14 ;  /* 0x000000021b147825 */ /* 0x040fe200078e020e */
[----:B------:R0:W2:Y:S04]  /*1300*/  @!P1 LDG.E.EF.U16 R28, desc[UR4][R18.64] ;  /* 0x00000004121c9981 */ /* 0x0000a8000c0e1500 */
[----:B------:R1:W3:Y:S01]  /*1310*/  @!P1 LDG.E.EF.U16 R26, desc[UR4][R20.64] ;  /* 0x00000004141a9981 */ /* 0x0002e2000c0e1500 */
[----:B------:R-:W-:Y:S01]  /*1320*/  PRMT R29, RZ, 0x7610, R29 ;  /* 0x00007610ff1d7816 */ /* 0x000fe2000000001d */
[----:B------:R-:W-:-:S04]  /*1330*/  IMAD.WIDE R22, R27, 0x2, R12 ;  /* 0x000000021b167825 */ /* 0x000fc800078e020c */
[----:B------:R-:W-:Y:S01]  /*1340*/  IMAD.WIDE R24, R27, 0x2, R10 ;  /* 0x000000021b187825 */ /* 0x000fe200078e020a */
[----:B0-----:R-:W-:Y:S01]  /*1350*/  MOV R18, R0 ;  /* 0x0000000000127202 */ /* 0x001fe20000000f00 */
[----:B------:R-:W4:Y:S01]  /*1360*/  @!P1 LDG.E.EF.U16 R29, desc[UR4][R22.64] ;  /* 0x00000004161d9981 */ /* 0x000f22000c0e1500 */
[----:B-1----:R-:W-:Y:S02]  /*1370*/  PRMT R20, RZ, 0x7610, R20 ;  /* 0x00007610ff147816 */ /* 0x002fe40000000014 */
[----:B------:R-:W-:-:S04]  /*1380*/  MOV R19, R5 ;  /* 0x0000000500137202 */ /* 0x000fc80000000f00 */
[----:B------:R-:W5:Y:S01]  /*1390*/  @!P1 LDG.E.EF.U16 R20, desc[UR4][R24.64] ;  /* 0x0000000418149981 */ /* 0x000f62000c0e1500 */
[----:B------:R-:W-:-:S03]  /*13a0*/  PRMT R21, RZ, 0x7610, R21 ;  /* 0x00007610ff157816 */ /* 0x000fc60000000015 */
[----:B------:R-:W5:Y:S01]  /*13b0*/  LDG.E.EL.U16 R18, desc[UR4][R18.64] ;  /* 0x0000000412127981 */ /* 0x000f62000c2e1500 */
[----:B--2---:R-:W-:Y:S02]  /*13c0*/  HADD2.F32 R28, -RZ, R28.H0_H0 ;  /* 0x2000001cff1c7230 */ /* 0x004fe40000004100 */
[----:B---3--:R-:W-:-:S05]  /*13d0*/  HADD2.F32 R26, -RZ, R26.H0_H0 ;  /* 0x2000001aff1a7230 */ /* 0x008fca0000004100 */
[----:B------:R-:W-:Y:S01]  /*13e0*/  FADD R28, R28, R26 ;  /* 0x0000001a1c1c7221 */ /* 0x000fe20000000000 */
[----:B------:R-:W-:-:S05]  /*13f0*/  IMAD.WIDE R26, R27, 0x2, R8 ;  /* 0x000000021b1a7825 */ /* 0x000fca00078e0208 */
[----:B------:R-:W2:Y:S01]  /*1400*/  @!P1 LDG.E.EF.U16 R21, desc[UR4][R26.64] ;  /* 0x000000041a159981 */ /* 0x000ea2000c0e1500 */
[----:B----4-:R-:W-:Y:S02]  /*1410*/  HADD2.F32 R29, -RZ, R29.H0_H0 ;  /* 0x2000001dff1d7230 */ /* 0x010fe40000004100 */
[----:B-----5:R-:W-:-:S03]  /*1420*/  HADD2.F32 R20, -RZ, R20.H0_H0 ;  /* 0x20000014ff147230 */ /* 0x020fc60000004100 */
[----:B------:R-:W-:Y:S01]  /*1430*/  FADD R28, R29, R28 ;  /* 0x0000001c1d1c7221 */ /* 0x000fe20000000000 */
[----:B------:R-:W-:Y:S02]  /*1440*/  HADD2.F32 R23, -RZ, R18.H0_H0 ;  /* 0x20000012ff177230 */ /* 0x000fe40000004100 */
[----:B------:R-:W-:-:S04]  /*1450*/  FADD R25, R20, R20 ;  /* 0x0000001414197221 */ /* 0x000fc80000000000 */
[----:B------:R-:W-:Y:S01]  /*1460*/  FMUL R20, R2, R25 ;  /* 0x0000001902147220 */ /* 0x000fe20000400000 */
[----:B------:R-:W-:-:S04]  /*1470*/  FMUL R23, R28, R23 ;  /* 0x000000171c177220 */ /* 0x000fc80000400000 */
[----:B------:R-:W-:Y:S01]  /*1480*/  FFMA R20, R23, R6, -R20 ;  /* 0x0000000617147223 */ /* 0x000fe20000000814 */
[----:B------:R-:W-:Y:S02]  /*1490*/  IADD3.X R7, RZ, R7, RZ, P2, !PT ;  /* 0x00000007ff077210 */ /* 0x000fe400017fe4ff */
[----:B------:R-:W-:-:S04]  /*14a0*/  ISETP.GE.U32.AND P2, PT, R3, 0xffc, PT ;  /* 0x00000ffc0300780c */ /* 0x000fc80003f46070 */
[----:B------:R-:W-:Y:S02]  /*14b0*/  ISETP.GE.U32.AND.EX P2, PT, R7, RZ, PT, P2 ;  /* 0x000000ff0700720c */ /* 0x000fe40003f46120 */
[----:B------:R-:W-:-:S04]  /*14c0*/  IADD3 R0, P3, R0, 0x8, RZ ;  /* 0x0000000800007810 */ /* 0x000fc80007f7e0ff */
[----:B------:R-:W-:Y:S01]  /*14d0*/  IADD3.X R5, RZ, R5, RZ, P3, !PT ;  /* 0x00000005ff057210 */ /* 0x000fe20001ffe4ff */
[----:B--2---:R-:W-:-:S05]  /*14e0*/  HADD2.F32 R21, -RZ, R21.H0_H0 ;  /* 0x20000015ff157230 */ /* 0x004fca0000004100 */
[----:B------:R-:W-:-:S05]  /*14f0*/  FADD R20, R21, R20 ;  /* 0x0000001415147221 */ /* 0x000fca0000000000 */
[----:B------:R-:W-:-:S05]  /*1500*/  F2FP.F16.F32.PACK_AB R20, RZ, R20 ;  /* 0x00000014ff14723e */ /* 0x000fca00000000ff */
[----:B------:R0:W-:Y:S01]  /*1510*/  @P0 STG.E.U16 desc[UR4][R26.64], R20 ;  /* 0x000000141a000986 */ /* 0x0001e2000c101504 */
[----:B------:R-:W-:Y:S05]  /*1520*/  @!P2 BRA `(.L_x_3) ;  /* 0xfffffffc005ca947 */ /* 0x000fea000383ffff */
[----:B------:R-:W-:Y:S05]  /*1530*/  EXIT ;  /* 0x000000000000794d */ /* 0x000fea0003800000 */
.L_x_4:
[----:B------:R-:W-:-:S00]  /*1540*/  BRA `(.L_x_4) ;  /* 0xfffffffc00fc7947 */ /* 0x000fc0000383ffff */
[----:B------:R-:W-:-:S00]  /*1550*/  NOP ;  /* 0x0000000000007918 */ /* 0x000fc00000000000 */
        /* <DEDUP_REMOVED lines=10> */
.L_x_5:


//--------------------- .nv.constant0.triton_red_fused__to_copy_add_div_mul_pow_sum_10 --------------------------
	.section	.nv.constant0.triton_red_fused__to_copy_add_div_mul_pow_sum_10,"a",@progbits
	.sectionflags	@""
	.align	4
.nv.constant0.triton_red_fused__to_copy_add_div_mul_pow_sum_10:
	.zero		600
